//
// Generated by NVIDIA NVVM Compiler
//
// Compiler Build ID: CL-36424714
// Cuda compilation tools, release 13.0, V13.0.88
// Based on NVVM 20.0.0
//

.version 9.0
.target sm_100
.address_size 64

	// .globl	_Z15simple_multiplyPfjjjjPKfS1_

.visible .entry _Z15simple_multiplyPfjjjjPKfS1_(
	.param .u64 .ptr .align 1 _Z15simple_multiplyPfjjjjPKfS1__param_0,
	.param .u32 _Z15simple_multiplyPfjjjjPKfS1__param_1,
	.param .u32 _Z15simple_multiplyPfjjjjPKfS1__param_2,
	.param .u32 _Z15simple_multiplyPfjjjjPKfS1__param_3,
	.param .u32 _Z15simple_multiplyPfjjjjPKfS1__param_4,
	.param .u64 .ptr .align 1 _Z15simple_multiplyPfjjjjPKfS1__param_5,
	.param .u64 .ptr .align 1 _Z15simple_multiplyPfjjjjPKfS1__param_6
)
{
	.reg .pred 	%p<10>;
	.reg .b32 	%r<83>;
	.reg .b32 	%f<68>;
	.reg .b64 	%rd<69>;

	ld.param.u64 	%rd3, [_Z15simple_multiplyPfjjjjPKfS1__param_0];
	ld.param.u32 	%r42, [_Z15simple_multiplyPfjjjjPKfS1__param_1];
	ld.param.u32 	%r43, [_Z15simple_multiplyPfjjjjPKfS1__param_3];
	ld.param.u64 	%rd4, [_Z15simple_multiplyPfjjjjPKfS1__param_5];
	ld.param.u64 	%rd5, [_Z15simple_multiplyPfjjjjPKfS1__param_6];
	cvta.to.global.u64 	%rd1, %rd5;
	cvta.to.global.u64 	%rd2, %rd4;
	mov.u32 	%r1, %tid.x;
	mov.u32 	%r2, %ctaid.x;
	setp.eq.s32 	%p1, %r42, 0;
	mov.f32 	%f67, 0f00000000;
	@%p1 bra 	$L__BB0_12;
	mul.lo.s32 	%r3, %r42, %r1;
	and.b32  	%r4, %r42, 7;
	setp.lt.u32 	%p2, %r42, 8;
	mov.f32 	%f67, 0f00000000;
	mov.b32 	%r81, 0;
	@%p2 bra 	$L__BB0_4;
	and.b32  	%r81, %r42, -8;
	neg.s32 	%r79, %r81;
	add.s32 	%r78, %r2, %r43;
	shl.b32 	%r8, %r43, 3;
	shl.b32 	%r45, %r43, 1;
	add.s32 	%r77, %r2, %r45;
	mad.lo.s32 	%r76, %r43, 3, %r2;
	shl.b32 	%r46, %r43, 2;
	add.s32 	%r75, %r2, %r46;
	mad.lo.s32 	%r74, %r43, 5, %r2;
	mad.lo.s32 	%r73, %r43, 6, %r2;
	mad.lo.s32 	%r72, %r43, 7, %r2;
	add.s32 	%r70, %r3, 3;
	mov.f32 	%f67, 0f00000000;
	mov.u32 	%r71, %r2;
$L__BB0_3:
	.pragma "nounroll";
	add.s32 	%r47, %r70, -3;
	mul.wide.u32 	%rd6, %r47, 4;
	add.s64 	%rd7, %rd2, %rd6;
	ld.global.f32 	%f17, [%rd7];
	mul.wide.u32 	%rd8, %r71, 4;
	add.s64 	%rd9, %rd1, %rd8;
	ld.global.f32 	%f18, [%rd9];
	fma.rn.f32 	%f19, %f17, %f18, %f67;
	add.s32 	%r48, %r70, -2;
	mul.wide.u32 	%rd10, %r48, 4;
	add.s64 	%rd11, %rd2, %rd10;
	ld.global.f32 	%f20, [%rd11];
	mul.wide.u32 	%rd12, %r78, 4;
	add.s64 	%rd13, %rd1, %rd12;
	ld.global.f32 	%f21, [%rd13];
	fma.rn.f32 	%f22, %f20, %f21, %f19;
	add.s32 	%r49, %r70, -1;
	mul.wide.u32 	%rd14, %r49, 4;
	add.s64 	%rd15, %rd2, %rd14;
	ld.global.f32 	%f23, [%rd15];
	mul.wide.u32 	%rd16, %r77, 4;
	add.s64 	%rd17, %rd1, %rd16;
	ld.global.f32 	%f24, [%rd17];
	fma.rn.f32 	%f25, %f23, %f24, %f22;
	add.s32 	%r50, %r70, 4;
	mul.wide.u32 	%rd18, %r70, 4;
	add.s64 	%rd19, %rd2, %rd18;
	ld.global.f32 	%f26, [%rd19];
	mul.wide.u32 	%rd20, %r76, 4;
	add.s64 	%rd21, %rd1, %rd20;
	ld.global.f32 	%f27, [%rd21];
	fma.rn.f32 	%f28, %f26, %f27, %f25;
	add.s32 	%r51, %r70, 1;
	mul.wide.u32 	%rd22, %r51, 4;
	add.s64 	%rd23, %rd2, %rd22;
	ld.global.f32 	%f29, [%rd23];
	mul.wide.u32 	%rd24, %r75, 4;
	add.s64 	%rd25, %rd1, %rd24;
	ld.global.f32 	%f30, [%rd25];
	fma.rn.f32 	%f31, %f29, %f30, %f28;
	add.s32 	%r52, %r70, 2;
	mul.wide.u32 	%rd26, %r52, 4;
	add.s64 	%rd27, %rd2, %rd26;
	ld.global.f32 	%f32, [%rd27];
	mul.wide.u32 	%rd28, %r74, 4;
	add.s64 	%rd29, %rd1, %rd28;
	ld.global.f32 	%f33, [%rd29];
	fma.rn.f32 	%f34, %f32, %f33, %f31;
	add.s32 	%r53, %r70, 3;
	mul.wide.u32 	%rd30, %r53, 4;
	add.s64 	%rd31, %rd2, %rd30;
	ld.global.f32 	%f35, [%rd31];
	mul.wide.u32 	%rd32, %r73, 4;
	add.s64 	%rd33, %rd1, %rd32;
	ld.global.f32 	%f36, [%rd33];
	fma.rn.f32 	%f37, %f35, %f36, %f34;
	mul.wide.u32 	%rd34, %r50, 4;
	add.s64 	%rd35, %rd2, %rd34;
	ld.global.f32 	%f38, [%rd35];
	mul.wide.u32 	%rd36, %r72, 4;
	add.s64 	%rd37, %rd1, %rd36;
	ld.global.f32 	%f39, [%rd37];
	fma.rn.f32 	%f67, %f38, %f39, %f37;
	add.s32 	%r79, %r79, 8;
	add.s32 	%r78, %r78, %r8;
	add.s32 	%r77, %r77, %r8;
	add.s32 	%r76, %r76, %r8;
	add.s32 	%r75, %r75, %r8;
	add.s32 	%r74, %r74, %r8;
	add.s32 	%r73, %r73, %r8;
	add.s32 	%r72, %r72, %r8;
	add.s32 	%r71, %r71, %r8;
	add.s32 	%r70, %r70, 8;
	setp.ne.s32 	%p3, %r79, 0;
	@%p3 bra 	$L__BB0_3;
$L__BB0_4:
	setp.eq.s32 	%p4, %r4, 0;
	@%p4 bra 	$L__BB0_12;
	and.b32  	%r37, %r42, 3;
	setp.lt.u32 	%p5, %r4, 4;
	@%p5 bra 	$L__BB0_7;
	add.s32 	%r54, %r81, %r3;
	mul.wide.u32 	%rd38, %r54, 4;
	add.s64 	%rd39, %rd2, %rd38;
	ld.global.f32 	%f41, [%rd39];
	mad.lo.s32 	%r55, %r81, %r43, %r2;
	mul.wide.u32 	%rd40, %r55, 4;
	add.s64 	%rd41, %rd1, %rd40;
	ld.global.f32 	%f42, [%rd41];
	fma.rn.f32 	%f43, %f41, %f42, %f67;
	add.s32 	%r56, %r54, 1;
	mul.wide.u32 	%rd42, %r56, 4;
	add.s64 	%rd43, %rd2, %rd42;
	ld.global.f32 	%f44, [%rd43];
	add.s32 	%r57, %r55, %r43;
	mul.wide.u32 	%rd44, %r57, 4;
	add.s64 	%rd45, %rd1, %rd44;
	ld.global.f32 	%f45, [%rd45];
	fma.rn.f32 	%f46, %f44, %f45, %f43;
	add.s32 	%r58, %r54, 2;
	mul.wide.u32 	%rd46, %r58, 4;
	add.s64 	%rd47, %rd2, %rd46;
	ld.global.f32 	%f47, [%rd47];
	add.s32 	%r59, %r57, %r43;
	mul.wide.u32 	%rd48, %r59, 4;
	add.s64 	%rd49, %rd1, %rd48;
	ld.global.f32 	%f48, [%rd49];
	fma.rn.f32 	%f49, %f47, %f48, %f46;
	add.s32 	%r60, %r54, 3;
	mul.wide.u32 	%rd50, %r60, 4;
	add.s64 	%rd51, %rd2, %rd50;
	ld.global.f32 	%f50, [%rd51];
	add.s32 	%r61, %r59, %r43;
	mul.wide.u32 	%rd52, %r61, 4;
	add.s64 	%rd53, %rd1, %rd52;
	ld.global.f32 	%f51, [%rd53];
	fma.rn.f32 	%f67, %f50, %f51, %f49;
	add.s32 	%r81, %r81, 4;
$L__BB0_7:
	setp.eq.s32 	%p6, %r37, 0;
	@%p6 bra 	$L__BB0_12;
	setp.eq.s32 	%p7, %r37, 1;
	@%p7 bra 	$L__BB0_10;
	add.s32 	%r62, %r81, %r3;
	mul.wide.u32 	%rd54, %r62, 4;
	add.s64 	%rd55, %rd2, %rd54;
	ld.global.f32 	%f53, [%rd55];
	mad.lo.s32 	%r63, %r81, %r43, %r2;
	mul.wide.u32 	%rd56, %r63, 4;
	add.s64 	%rd57, %rd1, %rd56;
	ld.global.f32 	%f54, [%rd57];
	fma.rn.f32 	%f55, %f53, %f54, %f67;
	add.s32 	%r64, %r62, 1;
	mul.wide.u32 	%rd58, %r64, 4;
	add.s64 	%rd59, %rd2, %rd58;
	ld.global.f32 	%f56, [%rd59];
	add.s32 	%r65, %r63, %r43;
	mul.wide.u32 	%rd60, %r65, 4;
	add.s64 	%rd61, %rd1, %rd60;
	ld.global.f32 	%f57, [%rd61];
	fma.rn.f32 	%f67, %f56, %f57, %f55;
	add.s32 	%r81, %r81, 2;
$L__BB0_10:
	and.b32  	%r66, %r42, 1;
	setp.eq.b32 	%p8, %r66, 1;
	not.pred 	%p9, %p8;
	@%p9 bra 	$L__BB0_12;
	add.s32 	%r67, %r81, %r3;
	mul.wide.u32 	%rd62, %r67, 4;
	add.s64 	%rd63, %rd2, %rd62;
	ld.global.f32 	%f58, [%rd63];
	mad.lo.s32 	%r68, %r81, %r43, %r2;
	mul.wide.u32 	%rd64, %r68, 4;
	add.s64 	%rd65, %rd1, %rd64;
	ld.global.f32 	%f59, [%rd65];
	fma.rn.f32 	%f67, %f58, %f59, %f67;
$L__BB0_12:
	cvta.to.global.u64 	%rd66, %rd3;
	mad.lo.s32 	%r69, %r43, %r1, %r2;
	mul.wide.u32 	%rd67, %r69, 4;
	add.s64 	%rd68, %rd66, %rd67;
	st.global.f32 	[%rd68], %f67;
	ret;

}


// ===== COMPILED SASS (sm_100) =====

	.target	sm_100

	.elftype	@"ET_EXEC"


//--------------------- .note.nv.tkinfo           --------------------------
	.section	.note.nv.tkinfo,"",@"SHT_NOTE"
	.sectionflags	@"SHF_NOTE_NV_TKINFO"
	.tkinfo
        /*0018*/ 	.word	0x00000002
        /*0030*/ 	.string	""
        /*0030*/ 	.string	"ptxas"
        /*0030*/ 	.string	"Cuda compilation tools, release 13.0, V13.0.88"
        /*0030*/ 	.string	"Build cuda_13.0.r13.0/compiler.36424714_0"
        /*0030*/ 	.string	"-arch sm_100 -m 64 "



//--------------------- .note.nv.cuinfo           --------------------------
	.section	.note.nv.cuinfo,"",@"SHT_NOTE"
	.sectionflags	@"SHF_NOTE_NV_CUINFO"
        /*0018*/ 	.short	0x0002
        /*001a*/ 	.short	0x0064
        /*001c*/ 	.short	0x0082
	.zero		2


//--------------------- .nv.info                  --------------------------
	.section	.nv.info,"",@"SHT_CUDA_INFO"
	.align	4


	//----- nvinfo : EIATTR_REGCOUNT
	.align		4
        /*0000*/ 	.byte	0x04, 0x2f
        /*0002*/ 	.short	(.L_1 - .L_0)
	.align		4
.L_0:
        /*0004*/ 	.word	index@(_Z15simple_multiplyPfjjjjPKfS1_)
        /*0008*/ 	.word	0x00000020


	//----- nvinfo : EIATTR_FRAME_SIZE
	.align		4
.L_1:
        /*000c*/ 	.byte	0x04, 0x11
        /*000e*/ 	.short	(.L_3 - .L_2)
	.align		4
.L_2:
        /*0010*/ 	.word	index@(_Z15simple_multiplyPfjjjjPKfS1_)
        /*0014*/ 	.word	0x00000000


	//----- nvinfo : EIATTR_MIN_STACK_SIZE
	.align		4
.L_3:
        /*0018*/ 	.byte	0x04, 0x12
        /*001a*/ 	.short	(.L_5 - .L_4)
	.align		4
.L_4:
        /*001c*/ 	.word	index@(_Z15simple_multiplyPfjjjjPKfS1_)
        /*0020*/ 	.word	0x00000000
.L_5:


//--------------------- .nv.compat                --------------------------
	.section	.nv.compat,"",@"SHT_CUDA_COMPAT_INFO"
	.align	4
        /*0000*/ 	.byte	0x02, 0x09, 0x00, 0x00, 0x02, 0x02, 0x01, 0x00, 0x02, 0x05, 0x05, 0x00, 0x03, 0x07, 0x01, 0x01
        /*0010*/ 	.byte	0x02, 0x03, 0x00, 0x00, 0x02, 0x06, 0x01, 0x00, 0x04, 0x0b, 0x08, 0x00, 0x09, 0x00, 0x00, 0x00
        /*0020*/ 	.byte	0x00, 0x00, 0x00, 0x00


//--------------------- .nv.info._Z15simple_multiplyPfjjjjPKfS1_ --------------------------
	.section	.nv.info._Z15simple_multiplyPfjjjjPKfS1_,"",@"SHT_CUDA_INFO"
	.sectionflags	@""
	.align	4


	//----- nvinfo : EIATTR_CUDA_API_VERSION
	.align		4
        /*0000*/ 	.byte	0x04, 0x37
        /*0002*/ 	.short	(.L_7 - .L_6)
.L_6:
        /*0004*/ 	.word	0x00000082


	//----- nvinfo : EIATTR_KPARAM_INFO
	.align		4
.L_7:
        /*0008*/ 	.byte	0x04, 0x17
        /*000a*/ 	.short	(.L_9 - .L_8)
.L_8:
        /*000c*/ 	.word	0x00000000
        /*0010*/ 	.short	0x0006
        /*0012*/ 	.short	0x0020
        /*0014*/ 	.byte	0x00, 0xf5, 0x21, 0x00


	//----- nvinfo : EIATTR_KPARAM_INFO
	.align		4
.L_9:
        /*0018*/ 	.byte	0x04, 0x17
        /*001a*/ 	.short	(.L_11 - .L_10)
.L_10:
        /*001c*/ 	.word	0x00000000
        /*0020*/ 	.short	0x0005
        /*0022*/ 	.short	0x0018
        /*0024*/ 	.byte	0x00, 0xf5, 0x21, 0x00


	//----- nvinfo : EIATTR_KPARAM_INFO
	.align		4
.L_11:
        /*0028*/ 	.byte	0x04, 0x17
        /*002a*/ 	.short	(.L_13 - .L_12)
.L_12:
        /*002c*/ 	.word	0x00000000
        /*0030*/ 	.short	0x0004
        /*0032*/ 	.short	0x0014
        /*0034*/ 	.byte	0x00, 0xf0, 0x11, 0x00


	//----- nvinfo : EIATTR_KPARAM_INFO
	.align		4
.L_13:
        /*0038*/ 	.byte	0x04, 0x17
        /*003a*/ 	.short	(.L_15 - .L_14)
.L_14:
        /*003c*/ 	.word	0x00000000
        /*0040*/ 	.short	0x0003
        /*0042*/ 	.short	0x0010
        /*0044*/ 	.byte	0x00, 0xf0, 0x11, 0x00


	//----- nvinfo : EIATTR_KPARAM_INFO
	.align		4
.L_15:
        /*0048*/ 	.byte	0x04, 0x17
        /*004a*/ 	.short	(.L_17 - .L_16)
.L_16:
        /*004c*/ 	.word	0x00000000
        /*0050*/ 	.short	0x0002
        /*0052*/ 	.short	0x000c
        /*0054*/ 	.byte	0x00, 0xf0, 0x11, 0x00


	//----- nvinfo : EIATTR_KPARAM_INFO
	.align		4
.L_17:
        /*0058*/ 	.byte	0x04, 0x17
        /*005a*/ 	.short	(.L_19 - .L_18)
.L_18:
        /*005c*/ 	.word	0x00000000
        /*0060*/ 	.short	0x0001
        /*0062*/ 	.short	0x0008
        /*0064*/ 	.byte	0x00, 0xf0, 0x11, 0x00


	//----- nvinfo : EIATTR_KPARAM_INFO
	.align		4
.L_19:
        /*0068*/ 	.byte	0x04, 0x17
        /*006a*/ 	.short	(.L_21 - .L_20)
.L_20:
        /*006c*/ 	.word	0x00000000
        /*0070*/ 	.short	0x0000
        /*0072*/ 	.short	0x0000
        /*0074*/ 	.byte	0x00, 0xf5, 0x21, 0x00


	//----- nvinfo : EIATTR_SPARSE_MMA_MASK
	.align		4
.L_21:
        /*0078*/ 	.byte	0x03, 0x50
        /*007a*/ 	.short	0x0000


	//----- nvinfo : EIATTR_MAXREG_COUNT
	.align		4
        /*007c*/ 	.byte	0x03, 0x1b
        /*007e*/ 	.short	0x00ff


	//----- nvinfo : EIATTR_MERCURY_ISA_VERSION
	.align		4
        /*0080*/ 	.byte	0x03, 0x5f
        /*0082*/ 	.short	0x0101


	//----- nvinfo : EIATTR_VRC_CTA_INIT_COUNT
	.align		4
        /*0084*/ 	.byte	0x02, 0x4a
	.zero		1
	.zero		1


	//----- nvinfo : EIATTR_EXIT_INSTR_OFFSETS
	.align		4
        /*0088*/ 	.byte	0x04, 0x1c
        /*008a*/ 	.short	(.L_23 - .L_22)


	//   ....[0]....
.L_22:
        /*008c*/ 	.word	0x00000a20


	//----- nvinfo : EIATTR_CBANK_PARAM_SIZE
	.align		4
.L_23:
        /*0090*/ 	.byte	0x03, 0x19
        /*0092*/ 	.short	0x0028


	//----- nvinfo : EIATTR_PARAM_CBANK
	.align		4
        /*0094*/ 	.byte	0x04, 0x0a
        /*0096*/ 	.short	(.L_25 - .L_24)
	.align		4
.L_24:
        /*0098*/ 	.word	index@(.nv.constant0._Z15simple_multiplyPfjjjjPKfS1_)
        /*009c*/ 	.short	0x0380
        /*009e*/ 	.short	0x0028


	//----- nvinfo : EIATTR_SW_WAR
	.align		4
.L_25:
        /*00a0*/ 	.byte	0x04, 0x36
        /*00a2*/ 	.short	(.L_27 - .L_26)
.L_26:
        /*00a4*/ 	.word	0x00000008
.L_27:


//--------------------- .nv.callgraph             --------------------------
	.section	.nv.callgraph,"",@"SHT_CUDA_CALLGRAPH"
	.align	4
	.sectionentsize	8
	.align		4
        /*0000*/ 	.word	0x00000000
	.align		4
        /*0004*/ 	.word	0xffffffff
	.align		4
        /*0008*/ 	.word	0x00000000
	.align		4
        /*000c*/ 	.word	0xfffffffe
	.align		4
        /*0010*/ 	.word	0x00000000
	.align		4
        /*0014*/ 	.word	0xfffffffd
	.align		4
        /*0018*/ 	.word	0x00000000
	.align		4
        /*001c*/ 	.word	0xfffffffc


//--------------------- .text._Z15simple_multiplyPfjjjjPKfS1_ --------------------------
	.section	.text._Z15simple_multiplyPfjjjjPKfS1_,"ax",@progbits
	.align	128
        .global         _Z15simple_multiplyPfjjjjPKfS1_
        .type           _Z15simple_multiplyPfjjjjPKfS1_,@function
        .size           _Z15simple_multiplyPfjjjjPKfS1_,(.L_x_5 - _Z15simple_multiplyPfjjjjPKfS1_)
        .other          _Z15simple_multiplyPfjjjjPKfS1_,@"STO_CUDA_ENTRY STV_DEFAULT"
_Z15simple_multiplyPfjjjjPKfS1_:
.text._Z15simple_multiplyPfjjjjPKfS1_:
[----:B------:R-:W-:Y:S08]  /*0000*/  LDC R1, c[0x0][0x37c] ;  /* 0x0000df00ff017b82 */ /* 0x000ff00000000800 */
[----:B------:R-:W0:Y:S01]  /*0010*/  LDC R0, c[0x0][0x388] ;  /* 0x0000e200ff007b82 */ /* 0x000e220000000800 */
[----:B------:R-:W1:Y:S01]  /*0020*/  S2R R3, SR_TID.X ;  /* 0x0000000000037919 */ /* 0x000e620000002100 */
[----:B------:R-:W2:Y:S01]  /*0030*/  LDCU.64 UR4, c[0x0][0x358] ;  /* 0x00006b00ff0477ac */ /* 0x000ea20008000a00 */
[----:B------:R-:W-:Y:S01]  /*0040*/  HFMA2 R25, -RZ, RZ, 0, 0 ;  /* 0x00000000ff197431 */ /* 0x000fe200000001ff */
[----:B------:R-:W3:Y:S01]  /*0050*/  S2R R2, SR_CTAID.X ;  /* 0x0000000000027919 */ /* 0x000ee20000002500 */
[----:B0-----:R-:W-:-:S13]  /*0060*/  ISETP.NE.AND P0, PT, R0, RZ, PT ;  /* 0x000000ff0000720c */ /* 0x001fda0003f05270 */
[----:B-123--:R-:W-:Y:S05]  /*0070*/  @!P0 BRA `(.L_x_0) ;  /* 0x0000000800548947 */ /* 0x00efea0003800000 */
[C---:B------:R-:W-:Y:S02]  /*0080*/  ISETP.GE.U32.AND P1, PT, R0.reuse, 0x8, PT ;  /* 0x000000080000780c */ /* 0x040fe40003f26070 */
[----:B------:R-:W-:Y:S02]  /*0090*/  LOP3.LUT R5, R0, 0x7, RZ, 0xc0, !PT ;  /* 0x0000000700057812 */ /* 0x000fe400078ec0ff */
[----:B------:R-:W-:Y:S02]  /*00a0*/  MOV R25, RZ ;  /* 0x000000ff00197202 */ /* 0x000fe40000000f00 */
[----:B------:R-:W-:Y:S02]  /*00b0*/  ISETP.NE.AND P0, PT, R5, RZ, PT ;  /* 0x000000ff0500720c */ /* 0x000fe40003f05270 */
[----:B------:R-:W-:-:S05]  /*00c0*/  MOV R7, RZ ;  /* 0x000000ff00077202 */ /* 0x000fca0000000f00 */
[----:B------:R-:W-:Y:S06]  /*00d0*/  @!P1 BRA `(.L_x_1) ;  /* 0x0000000400289947 */ /* 0x000fec0003800000 */
[----:B------:R-:W0:Y:S01]  /*00e0*/  LDC R9, c[0x0][0x390] ;  /* 0x0000e400ff097b82 */ /* 0x000e220000000800 */
[----:B------:R-:W-:Y:S01]  /*00f0*/  LOP3.LUT R7, R0, 0xfffffff8, RZ, 0xc0, !PT ;  /* 0xfffffff800077812 */ /* 0x000fe200078ec0ff */
[----:B------:R-:W-:Y:S01]  /*0100*/  IMAD R6, R3, R0, 0x3 ;  /* 0x0000000303067424 */ /* 0x000fe200078e0200 */
[----:B------:R-:W-:Y:S02]  /*0110*/  MOV R25, RZ ;  /* 0x000000ff00197202 */ /* 0x000fe40000000f00 */
[-C--:B------:R-:W-:Y:S02]  /*0120*/  MOV R8, R2.reuse ;  /* 0x0000000200087202 */ /* 0x080fe40000000f00 */
[----:B------:R-:W-:Y:S02]  /*0130*/  IADD3 R10, PT, PT, -R7, RZ, RZ ;  /* 0x000000ff070a7210 */ /* 0x000fe40007ffe1ff */
[----:B0-----:R-:W-:Y:S01]  /*0140*/  IADD3 R4, PT, PT, R2, R9, RZ ;  /* 0x0000000902047210 */ /* 0x001fe20007ffe0ff */
[C-C-:B------:R-:W-:Y:S01]  /*0150*/  IMAD R11, R9.reuse, 0x3, R2.reuse ;  /* 0x00000003090b7824 */ /* 0x140fe200078e0202 */
[CC--:B------:R-:W-:Y:S01]  /*0160*/  LEA R12, R9.reuse, R2.reuse, 0x1 ;  /* 0x00000002090c7211 */ /* 0x0c0fe200078e08ff */
[C-C-:B------:R-:W-:Y:S01]  /*0170*/  IMAD R22, R9.reuse, 0x5, R2.reuse ;  /* 0x0000000509167824 */ /* 0x140fe200078e0202 */
[C---:B------:R-:W-:Y:S01]  /*0180*/  LEA R13, R9.reuse, R2, 0x2 ;  /* 0x00000002090d7211 */ /* 0x040fe200078e10ff */
[----:B------:R-:W-:-:S02]  /*0190*/  IMAD R23, R9, 0x6, R2 ;  /* 0x0000000609177824 */ /* 0x000fc400078e0202 */
[----:B------:R-:W-:-:S07]  /*01a0*/  IMAD R24, R9, 0x7, R2 ;  /* 0x0000000709187824 */ /* 0x000fce00078e0202 */
.L_x_2:
[----:B------:R-:W0:Y:S01]  /*01b0*/  LDC.64 R18, c[0x0][0x398] ;  /* 0x0000e600ff127b82 */ /* 0x000e220000000a00 */
[----:B------:R-:W-:-:S07]  /*01c0*/  IADD3 R21, PT, PT, R6, -0x3, RZ ;  /* 0xfffffffd06157810 */ /* 0x000fce0007ffe0ff */
[----:B------:R-:W1:Y:S01]  /*01d0*/  LDC.64 R14, c[0x0][0x3a0] ;  /* 0x0000e800ff0e7b82 */ /* 0x000e620000000a00 */
[----:B0-----:R-:W-:-:S06]  /*01e0*/  IMAD.WIDE.U32 R20, R21, 0x4, R18 ;  /* 0x0000000415147825 */ /* 0x001fcc00078e0012 */
[----:B------:R-:W2:Y:S01]  /*01f0*/  LDG.E R20, desc[UR4][R20.64] ;  /* 0x0000000414147981 */ /* 0x000ea2000c1e1900 */
[----:B-1----:R-:W-:-:S06]  /*0200*/  IMAD.WIDE.U32 R16, R8, 0x4, R14 ;  /* 0x0000000408107825 */ /* 0x002fcc00078e000e */
[----:B------:R-:W2:Y:S01]  /*0210*/  LDG.E R16, desc[UR4][R16.64] ;  /* 0x0000000410107981 */ /* 0x000ea2000c1e1900 */
[----:B------:R-:W-:Y:S01]  /*0220*/  IADD3 R27, PT, PT, R6, -0x2, RZ ;  /* 0xfffffffe061b7810 */ /* 0x000fe20007ffe0ff */
[----:B------:R-:W-:-:S06]  /*0230*/  IMAD.WIDE.U32 R28, R4, 0x4, R14 ;  /* 0x00000004041c7825 */ /* 0x000fcc00078e000e */
[----:B------:R-:W3:Y:S01]  /*0240*/  LDG.E R28, desc[UR4][R28.64] ;  /* 0x000000041c1c7981 */ /* 0x000ee2000c1e1900 */
[----:B--2---:R-:W-:Y:S01]  /*0250*/  FFMA R25, R20, R16, R25 ;  /* 0x0000001014197223 */ /* 0x004fe20000000019 */
[----:B------:R-:W-:Y:S01]  /*0260*/  IMAD.WIDE.U32 R20, R27, 0x4, R18 ;  /* 0x000000041b147825 */ /* 0x000fe200078e0012 */
[----:B------:R-:W-:-:S05]  /*0270*/  IADD3 R27, PT, PT, R6, -0x1, RZ ;  /* 0xffffffff061b7810 */ /* 0x000fca0007ffe0ff */
[----:B------:R-:W-:Y:S01]  /*0280*/  IMAD.WIDE.U32 R26, R27, 0x4, R18 ;  /* 0x000000041b1a7825 */ /* 0x000fe200078e0012 */
[----:B------:R-:W3:Y:S04]  /*0290*/  LDG.E R20, desc[UR4][R20.64] ;  /* 0x0000000414147981 */ /* 0x000ee8000c1e1900 */
[----:B------:R0:W2:Y:S02]  /*02a0*/  LDG.E R16, desc[UR4][R26.64] ;  /* 0x000000041a107981 */ /* 0x0000a4000c1e1900 */
[----:B0-----:R-:W-:-:S05]  /*02b0*/  IMAD.WIDE.U32 R26, R12, 0x4, R14 ;  /* 0x000000040c1a7825 */ /* 0x001fca00078e000e */
[----:B------:R-:W2:Y:S01]  /*02c0*/  LDG.E R17, desc[UR4][R26.64] ;  /* 0x000000041a117981 */ /* 0x000ea2000c1e1900 */
[----:B------:R-:W-:Y:S01]  /*02d0*/  IADD3 R21, PT, PT, R6, 0x1, RZ ;  /* 0x0000000106157810 */ /* 0x000fe20007ffe0ff */
[----:B---3--:R-:W-:-:S04]  /*02e0*/  FFMA R25, R20, R28, R25 ;  /* 0x0000001c14197223 */ /* 0x008fc80000000019 */
[----:B--2---:R-:W-:Y:S01]  /*02f0*/  FFMA R25, R16, R17, R25 ;  /* 0x0000001110197223 */ /* 0x004fe20000000019 */
[----:B------:R-:W-:-:S05]  /*0300*/  IMAD.WIDE.U32 R16, R6, 0x4, R18 ;  /* 0x0000000406107825 */ /* 0x000fca00078e0012 */
[----:B------:R0:W2:Y:S02]  /*0310*/  LDG.E R28, desc[UR4][R16.64] ;  /* 0x00000004101c7981 */ /* 0x0000a4000c1e1900 */
[----:B0-----:R-:W-:-:S04]  /*0320*/  IMAD.WIDE.U32 R16, R21, 0x4, R18 ;  /* 0x0000000415107825 */ /* 0x001fc800078e0012 */
[--C-:B------:R-:W-:Y:S02]  /*0330*/  IMAD.WIDE.U32 R20, R11, 0x4, R14.reuse ;  /* 0x000000040b147825 */ /* 0x100fe400078e000e */
[----:B------:R-:W3:Y:S04]  /*0340*/  LDG.E R16, desc[UR4][R16.64] ;  /* 0x0000000410107981 */ /* 0x000ee8000c1e1900 */
[----:B------:R0:W2:Y:S02]  /*0350*/  LDG.E R29, desc[UR4][R20.64] ;  /* 0x00000004141d7981 */ /* 0x0000a4000c1e1900 */
[----:B0-----:R-:W-:-:S05]  /*0360*/  IMAD.WIDE.U32 R20, R13, 0x4, R14 ;  /* 0x000000040d147825 */ /* 0x001fca00078e000e */
[----:B------:R0:W3:Y:S01]  /*0370*/  LDG.E R26, desc[UR4][R20.64] ;  /* 0x00000004141a7981 */ /* 0x0000e2000c1e1900 */
[C---:B------:R-:W-:Y:S02]  /*0380*/  IADD3 R27, PT, PT, R6.reuse, 0x3, RZ ;  /* 0x00000003061b7810 */ /* 0x040fe40007ffe0ff */
[----:B0-----:R-:W-:Y:S01]  /*0390*/  IADD3 R21, PT, PT, R6, 0x4, RZ ;  /* 0x0000000406157810 */ /* 0x001fe20007ffe0ff */
[----:B--2---:R-:W-:Y:S01]  /*03a0*/  FFMA R25, R28, R29, R25 ;  /* 0x0000001d1c197223 */ /* 0x004fe20000000019 */
[----:B------:R-:W-:-:S05]  /*03b0*/  IADD3 R29, PT, PT, R6, 0x2, RZ ;  /* 0x00000002061d7810 */ /* 0x000fca0007ffe0ff */
[----:B------:R-:W-:-:S06]  /*03c0*/  IMAD.WIDE.U32 R28, R29, 0x4, R18 ;  /* 0x000000041d1c7825 */ /* 0x000fcc00078e0012 */
[----:B------:R-:W2:Y:S01]  /*03d0*/  LDG.E R28, desc[UR4][R28.64] ;  /* 0x000000041c1c7981 */ /* 0x000ea2000c1e1900 */
[----:B---3--:R-:W-:Y:S01]  /*03e0*/  FFMA R25, R16, R26, R25 ;  /* 0x0000001a10197223 */ /* 0x008fe20000000019 */
[----:B------:R-:W-:-:S04]  /*03f0*/  IMAD.WIDE.U32 R16, R22, 0x4, R14 ;  /* 0x0000000416107825 */ /* 0x000fc800078e000e */
[--C-:B------:R-:W-:Y:S02]  /*0400*/  IMAD.WIDE.U32 R26, R27, 0x4, R18.reuse ;  /* 0x000000041b1a7825 */ /* 0x100fe400078e0012 */
[----:B------:R-:W2:Y:S02]  /*0410*/  LDG.E R16, desc[UR4][R16.64] ;  /* 0x0000000410107981 */ /* 0x000ea4000c1e1900 */
[----:B------:R-:W-:Y:S02]  /*0420*/  IMAD.WIDE.U32 R18, R21, 0x4, R18 ;  /* 0x0000000415127825 */ /* 0x000fe400078e0012 */
[----:B------:R-:W3:Y:S02]  /*0430*/  LDG.E R26, desc[UR4][R26.64] ;  /* 0x000000041a1a7981 */ /* 0x000ee4000c1e1900 */
[--C-:B------:R-:W-:Y:S02]  /*0440*/  IMAD.WIDE.U32 R20, R23, 0x4, R14.reuse ;  /* 0x0000000417147825 */ /* 0x100fe400078e000e */
[----:B------:R-:W4:Y:S02]  /*0450*/  LDG.E R18, desc[UR4][R18.64] ;  /* 0x0000000412127981 */ /* 0x000f24000c1e1900 */
[----:B------:R-:W-:-:S02]  /*0460*/  IMAD.WIDE.U32 R14, R24, 0x4, R14 ;  /* 0x00000004180e7825 */ /* 0x000fc400078e000e */
[----:B------:R-:W3:Y:S04]  /*0470*/  LDG.E R21, desc[UR4][R20.64] ;  /* 0x0000000414157981 */ /* 0x000ee8000c1e1900 */
[----:B------:R-:W4:Y:S01]  /*0480*/  LDG.E R14, desc[UR4][R14.64] ;  /* 0x000000040e0e7981 */ /* 0x000f22000c1e1900 */
[----:B------:R-:W-:-:S04]  /*0490*/  IADD3 R10, PT, PT, R10, 0x8, RZ ;  /* 0x000000080a0a7810 */ /* 0x000fc80007ffe0ff */
[----:B------:R-:W-:Y:S02]  /*04a0*/  ISETP.NE.AND P1, PT, R10, RZ, PT ;  /* 0x000000ff0a00720c */ /* 0x000fe40003f25270 */
[----:B------:R-:W-:Y:S02]  /*04b0*/  IADD3 R6, PT, PT, R6, 0x8, RZ ;  /* 0x0000000806067810 */ /* 0x000fe40007ffe0ff */
[C---:B------:R-:W-:Y:S02]  /*04c0*/  LEA R4, R9.reuse, R4, 0x3 ;  /* 0x0000000409047211 */ /* 0x040fe400078e18ff */
[C---:B------:R-:W-:Y:S02]  /*04d0*/  LEA R12, R9.reuse, R12, 0x3 ;  /* 0x0000000c090c7211 */ /* 0x040fe400078e18ff */
[C---:B------:R-:W-:Y:S02]  /*04e0*/  LEA R11, R9.reuse, R11, 0x3 ;  /* 0x0000000b090b7211 */ /* 0x040fe400078e18ff */
[----:B------:R-:W-:-:S02]  /*04f0*/  LEA R13, R9, R13, 0x3 ;  /* 0x0000000d090d7211 */ /* 0x000fc400078e18ff */
[C---:B------:R-:W-:Y:S02]  /*0500*/  LEA R22, R9.reuse, R22, 0x3 ;  /* 0x0000001609167211 */ /* 0x040fe400078e18ff */
[C---:B------:R-:W-:Y:S02]  /*0510*/  LEA R23, R9.reuse, R23, 0x3 ;  /* 0x0000001709177211 */ /* 0x040fe400078e18ff */
[C---:B------:R-:W-:Y:S02]  /*0520*/  LEA R24, R9.reuse, R24, 0x3 ;  /* 0x0000001809187211 */ /* 0x040fe400078e18ff */
[----:B------:R-:W-:Y:S01]  /*0530*/  LEA R8, R9, R8, 0x3 ;  /* 0x0000000809087211 */ /* 0x000fe200078e18ff */
[----:B--2---:R-:W-:-:S04]  /*0540*/  FFMA R25, R28, R16, R25 ;  /* 0x000000101c197223 */ /* 0x004fc80000000019 */
[----:B---3--:R-:W-:-:S04]  /*0550*/  FFMA R25, R26, R21, R25 ;  /* 0x000000151a197223 */ /* 0x008fc80000000019 */
[----:B----4-:R-:W-:Y:S01]  /*0560*/  FFMA R25, R18, R14, R25 ;  /* 0x0000000e12197223 */ /* 0x010fe20000000019 */
[----:B------:R-:W-:Y:S06]  /*0570*/  @P1 BRA `(.L_x_2) ;  /* 0xfffffffc000c1947 */ /* 0x000fec000383ffff */
.L_x_1:
[----:B------:R-:W-:Y:S05]  /*0580*/  @!P0 BRA `(.L_x_0) ;  /* 0x0000000400108947 */ /* 0x000fea0003800000 */
[----:B------:R-:W-:Y:S02]  /*0590*/  ISETP.GE.U32.AND P0, PT, R5, 0x4, PT ;  /* 0x000000040500780c */ /* 0x000fe40003f06070 */
[----:B------:R-:W-:-:S04]  /*05a0*/  LOP3.LUT R20, R0, 0x3, RZ, 0xc0, !PT ;  /* 0x0000000300147812 */ /* 0x000fc800078ec0ff */
[----:B------:R-:W-:-:S07]  /*05b0*/  ISETP.NE.AND P1, PT, R20, RZ, PT ;  /* 0x000000ff1400720c */ /* 0x000fce0003f25270 */
[----:B------:R-:W-:Y:S06]  /*05c0*/  @!P0 BRA `(.L_x_3) ;  /* 0x0000000000808947 */ /* 0x000fec0003800000 */
[----:B------:R-:W0:Y:S01]  /*05d0*/  LDC.64 R4, c[0x0][0x3a0] ;  /* 0x0000e800ff047b82 */ /* 0x000e220000000a00 */
[----:B------:R-:W1:Y:S01]  /*05e0*/  LDCU UR6, c[0x0][0x390] ;  /* 0x00007200ff0677ac */ /* 0x000e620008000800 */
[----:B------:R-:W-:-:S05]  /*05f0*/  IMAD R11, R3, R0, R7 ;  /* 0x00000000030b7224 */ /* 0x000fca00078e0207 */
[C---:B------:R-:W-:Y:S01]  /*0600*/  IADD3 R19, PT, PT, R11.reuse, 0x1, RZ ;  /* 0x000000010b137810 */ /* 0x040fe20007ffe0ff */
[----:B------:R-:W2:Y:S01]  /*0610*/  LDC.64 R8, c[0x0][0x398] ;  /* 0x0000e600ff087b82 */ /* 0x000ea20000000a00 */
[----:B------:R-:W-:Y:S01]  /*0620*/  IADD3 R21, PT, PT, R11, 0x2, RZ ;  /* 0x000000020b157810 */ /* 0x000fe20007ffe0ff */
[----:B-1----:R-:W-:-:S04]  /*0630*/  IMAD R13, R7, UR6, R2 ;  /* 0x00000006070d7c24 */ /* 0x002fc8000f8e0202 */
[C---:B0-----:R-:W-:Y:S01]  /*0640*/  IMAD.WIDE.U32 R16, R13.reuse, 0x4, R4 ;  /* 0x000000040d107825 */ /* 0x041fe200078e0004 */
[----:B------:R-:W-:-:S04]  /*0650*/  IADD3 R13, PT, PT, R13, UR6, RZ ;  /* 0x000000060d0d7c10 */ /* 0x000fc8000fffe0ff */
[----:B------:R-:W-:Y:S01]  /*0660*/  IADD3 R27, PT, PT, R13, UR6, RZ ;  /* 0x000000060d1b7c10 */ /* 0x000fe2000fffe0ff */
[--C-:B--2---:R-:W-:Y:S01]  /*0670*/  IMAD.WIDE.U32 R22, R11, 0x4, R8.reuse ;  /* 0x000000040b167825 */ /* 0x104fe200078e0008 */
[----:B------:R-:W2:Y:S03]  /*0680*/  LDG.E R16, desc[UR4][R16.64] ;  /* 0x0000000410107981 */ /* 0x000ea6000c1e1900 */
[----:B------:R-:W-:Y:S01]  /*0690*/  IMAD.WIDE.U32 R18, R19, 0x4, R8 ;  /* 0x0000000413127825 */ /* 0x000fe200078e0008 */
[----:B------:R-:W2:Y:S03]  /*06a0*/  LDG.E R6, desc[UR4][R22.64] ;  /* 0x0000000416067981 */ /* 0x000ea6000c1e1900 */
[----:B------:R-:W-:Y:S01]  /*06b0*/  IMAD.WIDE.U32 R14, R13, 0x4, R4 ;  /* 0x000000040d0e7825 */ /* 0x000fe200078e0004 */
[----:B------:R-:W-:Y:S01]  /*06c0*/  IADD3 R29, PT, PT, R11, 0x3, RZ ;  /* 0x000000030b1d7810 */ /* 0x000fe20007ffe0ff */
[----:B------:R-:W3:Y:S02]  /*06d0*/  LDG.E R18, desc[UR4][R18.64] ;  /* 0x0000000412127981 */ /* 0x000ee4000c1e1900 */
[----:B------:R-:W-:Y:S01]  /*06e0*/  IMAD.WIDE.U32 R12, R21, 0x4, R8 ;  /* 0x00000004150c7825 */ /* 0x000fe200078e0008 */
[C---:B------:R-:W-:Y:S01]  /*06f0*/  IADD3 R21, PT, PT, R27.reuse, UR6, RZ ;  /* 0x000000061b157c10 */ /* 0x040fe2000fffe0ff */
[----:B------:R-:W3:Y:S02]  /*0700*/  LDG.E R14, desc[UR4][R14.64] ;  /* 0x000000040e0e7981 */ /* 0x000ee4000c1e1900 */
[----:B------:R-:W-:-:S02]  /*0710*/  IMAD.WIDE.U32 R10, R27, 0x4, R4 ;  /* 0x000000041b0a7825 */ /* 0x000fc400078e0004 */
[----:B------:R-:W4:Y:S02]  /*0720*/  LDG.E R13, desc[UR4][R12.64] ;  /* 0x000000040c0d7981 */ /* 0x000f24000c1e1900 */
[----:B------:R-:W-:Y:S02]  /*0730*/  IMAD.WIDE.U32 R8, R29, 0x4, R8 ;  /* 0x000000041d087825 */ /* 0x000fe400078e0008 */
[----:B------:R-:W4:Y:S02]  /*0740*/  LDG.E R10, desc[UR4][R10.64] ;  /* 0x000000040a0a7981 */ /* 0x000f24000c1e1900 */
[----:B------:R-:W-:Y:S02]  /*0750*/  IMAD.WIDE.U32 R4, R21, 0x4, R4 ;  /* 0x0000000415047825 */ /* 0x000fe400078e0004 */
[----:B------:R-:W5:Y:S04]  /*0760*/  LDG.E R9, desc[UR4][R8.64] ;  /* 0x0000000408097981 */ /* 0x000f68000c1e1900 */
[----:B------:R-:W5:Y:S01]  /*0770*/  LDG.E R4, desc[UR4][R4.64] ;  /* 0x0000000404047981 */ /* 0x000f62000c1e1900 */
[----:B------:R-:W-:Y:S01]  /*0780*/  IADD3 R7, PT, PT, R7, 0x4, RZ ;  /* 0x0000000407077810 */ /* 0x000fe20007ffe0ff */
[----:B--2---:R-:W-:-:S04]  /*0790*/  FFMA R25, R6, R16, R25 ;  /* 0x0000001006197223 */ /* 0x004fc80000000019 */
[----:B---3--:R-:W-:-:S04]  /*07a0*/  FFMA R18, R18, R14, R25 ;  /* 0x0000000e12127223 */ /* 0x008fc80000000019 */
[----:B----4-:R-:W-:-:S04]  /*07b0*/  FFMA R18, R13, R10, R18 ;  /* 0x0000000a0d127223 */ /* 0x010fc80000000012 */
[----:B-----5:R-:W-:-:S07]  /*07c0*/  FFMA R25, R9, R4, R18 ;  /* 0x0000000409197223 */ /* 0x020fce0000000012 */
.L_x_3:
[----:B------:R-:W-:Y:S05]  /*07d0*/  @!P1 BRA `(.L_x_0) ;  /* 0x00000000007c9947 */ /* 0x000fea0003800000 */
[----:B------:R-:W-:Y:S02]  /*07e0*/  ISETP.NE.AND P0, PT, R20, 0x1, PT ;  /* 0x000000011400780c */ /* 0x000fe40003f05270 */
[----:B------:R-:W-:-:S04]  /*07f0*/  LOP3.LUT R4, R0, 0x1, RZ, 0xc0, !PT ;  /* 0x0000000100047812 */ /* 0x000fc800078ec0ff */
[----:B------:R-:W-:-:S07]  /*0800*/  ISETP.NE.U32.AND P1, PT, R4, 0x1, PT ;  /* 0x000000010400780c */ /* 0x000fce0003f25070 */
[----:B------:R-:W0:Y:S01]  /*0810*/  @P0 LDC R6, c[0x0][0x390] ;  /* 0x0000e400ff060b82 */ /* 0x000e220000000800 */
[----:B------:R-:W-:-:S07]  /*0820*/  @P0 IMAD R13, R3, R0, R7 ;  /* 0x00000000030d0224 */ /* 0x000fce00078e0207 */
[----:B------:R-:W1:Y:S08]  /*0830*/  @P0 LDC.64 R14, c[0x0][0x3a0] ;  /* 0x0000e800ff0e0b82 */ /* 0x000e700000000a00 */
[----:B------:R-:W2:Y:S08]  /*0840*/  @P0 LDC.64 R10, c[0x0][0x398] ;  /* 0x0000e600ff0a0b82 */ /* 0x000eb00000000a00 */
[----:B------:R-:W3:Y:S01]  /*0850*/  @!P1 LDC R18, c[0x0][0x390] ;  /* 0x0000e400ff129b82 */ /* 0x000ee20000000800 */
[C---:B0-----:R-:W-:Y:S01]  /*0860*/  @P0 IMAD R19, R7.reuse, R6, R2 ;  /* 0x0000000607130224 */ /* 0x041fe200078e0202 */
[----:B------:R-:W-:-:S04]  /*0870*/  @P0 IADD3 R7, PT, PT, R7, 0x2, RZ ;  /* 0x0000000207070810 */ /* 0x000fc80007ffe0ff */
[C---:B------:R-:W-:Y:S02]  /*0880*/  @P0 IADD3 R21, PT, PT, R19.reuse, R6, RZ ;  /* 0x0000000613150210 */ /* 0x040fe40007ffe0ff */
[----:B------:R-:W0:Y:S01]  /*0890*/  @!P1 LDC.64 R8, c[0x0][0x398] ;  /* 0x0000e600ff089b82 */ /* 0x000e220000000a00 */
[----:B-1----:R-:W-:Y:S01]  /*08a0*/  @P0 IMAD.WIDE.U32 R16, R19, 0x4, R14 ;  /* 0x0000000413100825 */ /* 0x002fe200078e000e */
[----:B------:R-:W-:-:S06]  /*08b0*/  @P0 IADD3 R19, PT, PT, R13, 0x1, RZ ;  /* 0x000000010d130810 */ /* 0x000fcc0007ffe0ff */
[----:B------:R-:W1:Y:S01]  /*08c0*/  @!P1 LDC.64 R4, c[0x0][0x3a0] ;  /* 0x0000e800ff049b82 */ /* 0x000e620000000a00 */
[--C-:B--2---:R-:W-:Y:S01]  /*08d0*/  @P0 IMAD.WIDE.U32 R12, R13, 0x4, R10.reuse ;  /* 0x000000040d0c0825 */ /* 0x104fe200078e000a */
[----:B------:R-:W2:Y:S03]  /*08e0*/  @P0 LDG.E R6, desc[UR4][R16.64] ;  /* 0x0000000410060981 */ /* 0x000ea6000c1e1900 */
[----:B------:R-:W-:Y:S02]  /*08f0*/  @P0 IMAD.WIDE.U32 R10, R19, 0x4, R10 ;  /* 0x00000004130a0825 */ /* 0x000fe400078e000a */
[----:B------:R-:W2:Y:S02]  /*0900*/  @P0 LDG.E R12, desc[UR4][R12.64] ;  /* 0x000000040c0c0981 */ /* 0x000ea4000c1e1900 */
[----:B------:R-:W-:Y:S02]  /*0910*/  @!P1 IMAD R19, R3, R0, R7 ;  /* 0x0000000003139224 */ /* 0x000fe400078e0207 */
[----:B------:R-:W-:Y:S01]  /*0920*/  @P0 IMAD.WIDE.U32 R14, R21, 0x4, R14 ;  /* 0x00000004150e0825 */ /* 0x000fe200078e000e */
[----:B------:R-:W4:Y:S03]  /*0930*/  @P0 LDG.E R11, desc[UR4][R10.64] ;  /* 0x000000040a0b0981 */ /* 0x000f26000c1e1900 */
[----:B---3--:R-:W-:-:S02]  /*0940*/  @!P1 IMAD R7, R7, R18, R2 ;  /* 0x0000001207079224 */ /* 0x008fc400078e0202 */
[----:B0-----:R-:W-:Y:S01]  /*0950*/  @!P1 IMAD.WIDE.U32 R8, R19, 0x4, R8 ;  /* 0x0000000413089825 */ /* 0x001fe200078e0008 */
[----:B------:R-:W4:Y:S05]  /*0960*/  @P0 LDG.E R14, desc[UR4][R14.64] ;  /* 0x000000040e0e0981 */ /* 0x000f2a000c1e1900 */
[----:B------:R-:W3:Y:S01]  /*0970*/  @!P1 LDG.E R8, desc[UR4][R8.64] ;  /* 0x0000000408089981 */ /* 0x000ee2000c1e1900 */
[----:B-1----:R-:W-:-:S06]  /*0980*/  @!P1 IMAD.WIDE.U32 R4, R7, 0x4, R4 ;  /* 0x0000000407049825 */ /* 0x002fcc00078e0004 */
[----:B------:R-:W3:Y:S01]  /*0990*/  @!P1 LDG.E R4, desc[UR4][R4.64] ;  /* 0x0000000404049981 */ /* 0x000ee2000c1e1900 */
[----:B--2---:R-:W-:-:S04]  /*09a0*/  @P0 FFMA R6, R12, R6, R25 ;  /* 0x000000060c060223 */ /* 0x004fc80000000019 */
[----:B----4-:R-:W-:-:S04]  /*09b0*/  @P0 FFMA R25, R11, R14, R6 ;  /* 0x0000000e0b190223 */ /* 0x010fc80000000006 */
[----:B---3--:R-:W-:-:S07]  /*09c0*/  @!P1 FFMA R25, R8, R4, R25 ;  /* 0x0000000408199223 */ /* 0x008fce0000000019 */
.L_x_0:
[----:B------:R-:W0:Y:S01]  /*09d0*/  LDC.64 R4, c[0x0][0x380] ;  /* 0x0000e000ff047b82 */ /* 0x000e220000000a00 */
[----:B------:R-:W1:Y:S02]  /*09e0*/  LDCU UR6, c[0x0][0x390] ;  /* 0x00007200ff0677ac */ /* 0x000e640008000800 */
[----:B-1----:R-:W-:-:S04]  /*09f0*/  IMAD R3, R3, UR6, R2 ;  /* 0x0000000603037c24 */ /* 0x002fc8000f8e0202 */
[----:B0-----:R-:W-:-:S05]  /*0a00*/  IMAD.WIDE.U32 R2, R3, 0x4, R4 ;  /* 0x0000000403027825 */ /* 0x001fca00078e0004 */
[----:B------:R-:W-:Y:S01]  /*0a10*/  STG.E desc[UR4][R2.64], R25 ;  /* 0x0000001902007986 */ /* 0x000fe2000c101904 */
[----:B------:R-:W-:Y:S05]  /*0a20*/  EXIT ;  /* 0x000000000000794d */ /* 0x000fea0003800000 */
.L_x_4:
[----:B------:R-:W-:-:S00]  /*0a30*/  BRA `(.L_x_4) ;  /* 0xfffffffc00fc7947 */ /* 0x000fc0000383ffff */
[----:B------:R-:W-:-:S00]  /*0a40*/  NOP ;  /* 0x0000000000007918 */ /* 0x000fc00000000000 */
        /* <DEDUP_REMOVED lines=11> */
.L_x_5:


//--------------------- .nv.shared.reserved.0     --------------------------
	.section	.nv.shared.reserved.0,"aw",@nobits
	.weak		__nv_reservedSMEM_offset_0_alias
	.size		__nv_reservedSMEM_offset_0_alias, 0, 64
	.other		__nv_reservedSMEM_offset_0_alias,@"STO_CUDA_RESERVED_SHARED STV_DEFAULT"
__nv_reservedSMEM_offset_0_alias:
	.zero		0
	.zero		64


//--------------------- .nv.constant0._Z15simple_multiplyPfjjjjPKfS1_ --------------------------
	.section	.nv.constant0._Z15simple_multiplyPfjjjjPKfS1_,"a",@progbits
	.sectionflags	@""
	.align	4
.nv.constant0._Z15simple_multiplyPfjjjjPKfS1_:
	.zero		936


//--------------------- SYMBOLS --------------------------

	.type		.nv.reservedSmem.offset0,@object
	.size		.nv.reservedSmem.offset0,0x4
